//
// Generated by NVIDIA NVVM Compiler
//
// Compiler Build ID: CL-36424714
// Cuda compilation tools, release 13.0, V13.0.88
// Based on NVVM 20.0.0
//

.version 9.0
.target sm_100
.address_size 64

	// .globl	_Z9subKernelPddii

.visible .entry _Z9subKernelPddii(
	.param .u64 .ptr .align 1 _Z9subKernelPddii_param_0,
	.param .f64 _Z9subKernelPddii_param_1,
	.param .u32 _Z9subKernelPddii_param_2,
	.param .u32 _Z9subKernelPddii_param_3
)
{
	.reg .b32 	%r<6>;
	.reg .b64 	%rd<7>;
	.reg .b64 	%fd<6>;

	ld.param.u64 	%rd1, [_Z9subKernelPddii_param_0];
	ld.param.f64 	%fd1, [_Z9subKernelPddii_param_1];
	ld.param.u32 	%r1, [_Z9subKernelPddii_param_2];
	ld.param.u32 	%r2, [_Z9subKernelPddii_param_3];
	cvta.to.global.u64 	%rd2, %rd1;
	mov.u32 	%r3, %tid.x;
	add.s32 	%r4, %r2, %r3;
	mul.wide.u32 	%rd3, %r4, 8;
	add.s64 	%rd4, %rd2, %rd3;
	ld.global.f64 	%fd2, [%rd4];
	mul.f64 	%fd3, %fd1, %fd2;
	add.s32 	%r5, %r1, %r3;
	mul.wide.u32 	%rd5, %r5, 8;
	add.s64 	%rd6, %rd2, %rd5;
	ld.global.f64 	%fd4, [%rd6];
	sub.f64 	%fd5, %fd4, %fd3;
	st.global.f64 	[%rd6], %fd5;
	ret;

}


// ===== COMPILED SASS (sm_100) =====

	.target	sm_100

	.elftype	@"ET_EXEC"


//--------------------- .note.nv.tkinfo           --------------------------
	.section	.note.nv.tkinfo,"",@"SHT_NOTE"
	.sectionflags	@"SHF_NOTE_NV_TKINFO"
	.tkinfo
        /*0018*/ 	.word	0x00000002
        /*0030*/ 	.string	""
        /*0030*/ 	.string	"ptxas"
        /*0030*/ 	.string	"Cuda compilation tools, release 13.0, V13.0.88"
        /*0030*/ 	.string	"Build cuda_13.0.r13.0/compiler.36424714_0"
        /*0030*/ 	.string	"-arch sm_100 -m 64 "



//--------------------- .note.nv.cuinfo           --------------------------
	.section	.note.nv.cuinfo,"",@"SHT_NOTE"
	.sectionflags	@"SHF_NOTE_NV_CUINFO"
        /*0018*/ 	.short	0x0002
        /*001a*/ 	.short	0x0064
        /*001c*/ 	.short	0x0082
	.zero		2


//--------------------- .nv.info                  --------------------------
	.section	.nv.info,"",@"SHT_CUDA_INFO"
	.align	4


	//----- nvinfo : EIATTR_REGCOUNT
	.align		4
        /*0000*/ 	.byte	0x04, 0x2f
        /*0002*/ 	.short	(.L_1 - .L_0)
	.align		4
.L_0:
        /*0004*/ 	.word	index@(_Z9subKernelPddii)
        /*0008*/ 	.word	0x0000000c


	//----- nvinfo : EIATTR_FRAME_SIZE
	.align		4
.L_1:
        /*000c*/ 	.byte	0x04, 0x11
        /*000e*/ 	.short	(.L_3 - .L_2)
	.align		4
.L_2:
        /*0010*/ 	.word	index@(_Z9subKernelPddii)
        /*0014*/ 	.word	0x00000000


	//----- nvinfo : EIATTR_MIN_STACK_SIZE
	.align		4
.L_3:
        /*0018*/ 	.byte	0x04, 0x12
        /*001a*/ 	.short	(.L_5 - .L_4)
	.align		4
.L_4:
        /*001c*/ 	.word	index@(_Z9subKernelPddii)
        /*0020*/ 	.word	0x00000000
.L_5:


//--------------------- .nv.compat                --------------------------
	.section	.nv.compat,"",@"SHT_CUDA_COMPAT_INFO"
	.align	4
        /*0000*/ 	.byte	0x02, 0x09, 0x00, 0x00, 0x02, 0x02, 0x01, 0x00, 0x02, 0x05, 0x05, 0x00, 0x03, 0x07, 0x01, 0x01
        /*0010*/ 	.byte	0x02, 0x03, 0x00, 0x00, 0x02, 0x06, 0x01, 0x00, 0x04, 0x0b, 0x08, 0x00, 0x01, 0x00, 0x00, 0x00
        /*0020*/ 	.byte	0x00, 0x00, 0x00, 0x00


//--------------------- .nv.info._Z9subKernelPddii --------------------------
	.section	.nv.info._Z9subKernelPddii,"",@"SHT_CUDA_INFO"
	.sectionflags	@""
	.align	4


	//----- nvinfo : EIATTR_CUDA_API_VERSION
	.align		4
        /*0000*/ 	.byte	0x04, 0x37
        /*0002*/ 	.short	(.L_7 - .L_6)
.L_6:
        /*0004*/ 	.word	0x00000082


	//----- nvinfo : EIATTR_KPARAM_INFO
	.align		4
.L_7:
        /*0008*/ 	.byte	0x04, 0x17
        /*000a*/ 	.short	(.L_9 - .L_8)
.L_8:
        /*000c*/ 	.word	0x00000000
        /*0010*/ 	.short	0x0003
        /*0012*/ 	.short	0x0014
        /*0014*/ 	.byte	0x00, 0xf0, 0x11, 0x00


	//----- nvinfo : EIATTR_KPARAM_INFO
	.align		4
.L_9:
        /*0018*/ 	.byte	0x04, 0x17
        /*001a*/ 	.short	(.L_11 - .L_10)
.L_10:
        /*001c*/ 	.word	0x00000000
        /*0020*/ 	.short	0x0002
        /*0022*/ 	.short	0x0010
        /*0024*/ 	.byte	0x00, 0xf0, 0x11, 0x00


	//----- nvinfo : EIATTR_KPARAM_INFO
	.align		4
.L_11:
        /*0028*/ 	.byte	0x04, 0x17
        /*002a*/ 	.short	(.L_13 - .L_12)
.L_12:
        /*002c*/ 	.word	0x00000000
        /*0030*/ 	.short	0x0001
        /*0032*/ 	.short	0x0008
        /*0034*/ 	.byte	0x00, 0xf0, 0x21, 0x00


	//----- nvinfo : EIATTR_KPARAM_INFO
	.align		4
.L_13:
        /*0038*/ 	.byte	0x04, 0x17
        /*003a*/ 	.short	(.L_15 - .L_14)
.L_14:
        /*003c*/ 	.word	0x00000000
        /*0040*/ 	.short	0x0000
        /*0042*/ 	.short	0x0000
        /*0044*/ 	.byte	0x00, 0xf5, 0x21, 0x00


	//----- nvinfo : EIATTR_SPARSE_MMA_MASK
	.align		4
.L_15:
        /*0048*/ 	.byte	0x03, 0x50
        /*004a*/ 	.short	0x0000


	//----- nvinfo : EIATTR_MAXREG_COUNT
	.align		4
        /*004c*/ 	.byte	0x03, 0x1b
        /*004e*/ 	.short	0x00ff


	//----- nvinfo : EIATTR_MERCURY_ISA_VERSION
	.align		4
        /*0050*/ 	.byte	0x03, 0x5f
        /*0052*/ 	.short	0x0101


	//----- nvinfo : EIATTR_VRC_CTA_INIT_COUNT
	.align		4
        /*0054*/ 	.byte	0x02, 0x4a
	.zero		1
	.zero		1


	//----- nvinfo : EIATTR_EXIT_INSTR_OFFSETS
	.align		4
        /*0058*/ 	.byte	0x04, 0x1c
        /*005a*/ 	.short	(.L_17 - .L_16)


	//   ....[0]....
.L_16:
        /*005c*/ 	.word	0x000000e0


	//----- nvinfo : EIATTR_CBANK_PARAM_SIZE
	.align		4
.L_17:
        /*0060*/ 	.byte	0x03, 0x19
        /*0062*/ 	.short	0x0018


	//----- nvinfo : EIATTR_PARAM_CBANK
	.align		4
        /*0064*/ 	.byte	0x04, 0x0a
        /*0066*/ 	.short	(.L_19 - .L_18)
	.align		4
.L_18:
        /*0068*/ 	.word	index@(.nv.constant0._Z9subKernelPddii)
        /*006c*/ 	.short	0x0380
        /*006e*/ 	.short	0x0018


	//----- nvinfo : EIATTR_SW_WAR
	.align		4
.L_19:
        /*0070*/ 	.byte	0x04, 0x36
        /*0072*/ 	.short	(.L_21 - .L_20)
.L_20:
        /*0074*/ 	.word	0x00000008
.L_21:


//--------------------- .nv.callgraph             --------------------------
	.section	.nv.callgraph,"",@"SHT_CUDA_CALLGRAPH"
	.align	4
	.sectionentsize	8
	.align		4
        /*0000*/ 	.word	0x00000000
	.align		4
        /*0004*/ 	.word	0xffffffff
	.align		4
        /*0008*/ 	.word	0x00000000
	.align		4
        /*000c*/ 	.word	0xfffffffe
	.align		4
        /*0010*/ 	.word	0x00000000
	.align		4
        /*0014*/ 	.word	0xfffffffd
	.align		4
        /*0018*/ 	.word	0x00000000
	.align		4
        /*001c*/ 	.word	0xfffffffc


//--------------------- .text._Z9subKernelPddii   --------------------------
	.section	.text._Z9subKernelPddii,"ax",@progbits
	.align	128
        .global         _Z9subKernelPddii
        .type           _Z9subKernelPddii,@function
        .size           _Z9subKernelPddii,(.L_x_1 - _Z9subKernelPddii)
        .other          _Z9subKernelPddii,@"STO_CUDA_ENTRY STV_DEFAULT"
_Z9subKernelPddii:
.text._Z9subKernelPddii:
[----:B------:R-:W-:Y:S01]  /*0000*/  LDC R1, c[0x0][0x37c] ;  /* 0x0000df00ff017b82 */ /* 0x000fe20000000800 */
[----:B------:R-:W0:Y:S07]  /*0010*/  S2R R7, SR_TID.X ;  /* 0x0000000000077919 */ /* 0x000e2e0000002100 */
[----:B------:R-:W1:Y:S01]  /*0020*/  LDC.64 R4, c[0x0][0x380] ;  /* 0x0000e000ff047b82 */ /* 0x000e620000000a00 */
[----:B------:R-:W0:Y:S01]  /*0030*/  LDCU.64 UR6, c[0x0][0x390] ;  /* 0x00007200ff0677ac */ /* 0x000e220008000a00 */
[----:B------:R-:W2:Y:S06]  /*0040*/  LDCU.64 UR4, c[0x0][0x358] ;  /* 0x00006b00ff0477ac */ /* 0x000eac0008000a00 */
[----:B------:R-:W3:Y:S01]  /*0050*/  LDC.64 R8, c[0x0][0x388] ;  /* 0x0000e200ff087b82 */ /* 0x000ee20000000a00 */
[----:B0-----:R-:W-:-:S02]  /*0060*/  IADD3 R3, PT, PT, R7, UR7, RZ ;  /* 0x0000000707037c10 */ /* 0x001fc4000fffe0ff */
[----:B------:R-:W-:-:S03]  /*0070*/  IADD3 R7, PT, PT, R7, UR6, RZ ;  /* 0x0000000607077c10 */ /* 0x000fc6000fffe0ff */
[----:B-1----:R-:W-:-:S04]  /*0080*/  IMAD.WIDE.U32 R2, R3, 0x8, R4 ;  /* 0x0000000803027825 */ /* 0x002fc800078e0004 */
[----:B------:R-:W-:Y:S02]  /*0090*/  IMAD.WIDE.U32 R4, R7, 0x8, R4 ;  /* 0x0000000807047825 */ /* 0x000fe400078e0004 */
[----:B--2---:R-:W3:Y:S04]  /*00a0*/  LDG.E.64 R2, desc[UR4][R2.64] ;  /* 0x0000000402027981 */ /* 0x004ee8000c1e1b00 */
[----:B------:R-:W3:Y:S02]  /*00b0*/  LDG.E.64 R6, desc[UR4][R4.64] ;  /* 0x0000000404067981 */ /* 0x000ee4000c1e1b00 */
[----:B---3--:R-:W-:-:S07]  /*00c0*/  DFMA R6, -R2, R8, R6 ;  /* 0x000000080206722b */ /* 0x008fce0000000106 */
[----:B------:R-:W-:Y:S01]  /*00d0*/  STG.E.64 desc[UR4][R4.64], R6 ;  /* 0x0000000604007986 */ /* 0x000fe2000c101b04 */
[----:B------:R-:W-:Y:S05]  /*00e0*/  EXIT ;  /* 0x000000000000794d */ /* 0x000fea0003800000 */
.L_x_0:
[----:B------:R-:W-:-:S00]  /*00f0*/  BRA `(.L_x_0) ;  /* 0xfffffffc00fc7947 */ /* 0x000fc0000383ffff */
[----:B------:R-:W-:-:S00]  /*0100*/  NOP ;  /* 0x0000000000007918 */ /* 0x000fc00000000000 */
[----:B------:R-:W-:-:S00]  /*0110*/  NOP ;  /* 0x0000000000007918 */ /* 0x000fc00000000000 */
[----:B------:R-:W-:-:S00]  /*0120*/  NOP ;  /* 0x0000000000007918 */ /* 0x000fc00000000000 */
[----:B------:R-:W-:-:S00]  /*0130*/  NOP ;  /* 0x0000000000007918 */ /* 0x000fc00000000000 */
[----:B------:R-:W-:-:S00]  /*0140*/  NOP ;  /* 0x0000000000007918 */ /* 0x000fc00000000000 */
[----:B------:R-:W-:-:S00]  /*0150*/  NOP ;  /* 0x0000000000007918 */ /* 0x000fc00000000000 */
[----:B------:R-:W-:-:S00]  /*0160*/  NOP ;  /* 0x0000000000007918 */ /* 0x000fc00000000000 */
[----:B------:R-:W-:-:S00]  /*0170*/  NOP ;  /* 0x0000000000007918 */ /* 0x000fc00000000000 */
.L_x_1:


//--------------------- .nv.shared.reserved.0     --------------------------
	.section	.nv.shared.reserved.0,"aw",@nobits
	.weak		__nv_reservedSMEM_offset_0_alias
	.size		__nv_reservedSMEM_offset_0_alias, 0, 64
	.other		__nv_reservedSMEM_offset_0_alias,@"STO_CUDA_RESERVED_SHARED STV_DEFAULT"
__nv_reservedSMEM_offset_0_alias:
	.zero		0
	.zero		64


//--------------------- .nv.constant0._Z9subKernelPddii --------------------------
	.section	.nv.constant0._Z9subKernelPddii,"a",@progbits
	.sectionflags	@""
	.align	4
.nv.constant0._Z9subKernelPddii:
	.zero		920


//--------------------- SYMBOLS --------------------------

	.type		.nv.reservedSmem.offset0,@object
	.size		.nv.reservedSmem.offset0,0x4
